//
// Generated by NVIDIA NVVM Compiler
//
// Compiler Build ID: CL-36424714
// Cuda compilation tools, release 13.0, V13.0.88
// Based on NVVM 20.0.0
//

.version 9.0
.target sm_100
.address_size 64

	// .globl	prepareDummyInputKernelFloat

.visible .entry prepareDummyInputKernelFloat(
	.param .u64 .ptr .align 1 prepareDummyInputKernelFloat_param_0,
	.param .u64 .ptr .align 1 prepareDummyInputKernelFloat_param_1,
	.param .u64 .ptr .align 1 prepareDummyInputKernelFloat_param_2,
	.param .u64 .ptr .align 1 prepareDummyInputKernelFloat_param_3,
	.param .u32 prepareDummyInputKernelFloat_param_4,
	.param .u32 prepareDummyInputKernelFloat_param_5
)
{
	.reg .pred 	%p<2>;
	.reg .b32 	%r<8>;
	.reg .b32 	%f<8>;
	.reg .b64 	%rd<25>;

	ld.param.u64 	%rd1, [prepareDummyInputKernelFloat_param_0];
	ld.param.u64 	%rd2, [prepareDummyInputKernelFloat_param_1];
	ld.param.u64 	%rd3, [prepareDummyInputKernelFloat_param_2];
	ld.param.u64 	%rd4, [prepareDummyInputKernelFloat_param_3];
	ld.param.u32 	%r3, [prepareDummyInputKernelFloat_param_4];
	ld.param.u32 	%r4, [prepareDummyInputKernelFloat_param_5];
	mov.u32 	%r5, %ctaid.x;
	mov.u32 	%r6, %ntid.x;
	mov.u32 	%r7, %tid.x;
	mad.lo.s32 	%r1, %r5, %r6, %r7;
	mul.lo.s32 	%r2, %r4, %r3;
	setp.ge.s32 	%p1, %r1, %r2;
	@%p1 bra 	$L__BB0_2;
	cvta.to.global.u64 	%rd5, %rd2;
	cvta.to.global.u64 	%rd6, %rd1;
	cvta.to.global.u64 	%rd7, %rd3;
	cvta.to.global.u64 	%rd8, %rd4;
	mul.wide.s32 	%rd9, %r1, 4;
	add.s64 	%rd10, %rd5, %rd9;
	ld.global.f32 	%f1, [%rd10];
	add.s64 	%rd11, %rd6, %rd9;
	st.global.f32 	[%rd11], %f1;
	mul.wide.s32 	%rd12, %r2, 4;
	add.s64 	%rd13, %rd10, %rd12;
	ld.global.f32 	%f2, [%rd13];
	add.s64 	%rd14, %rd11, %rd12;
	st.global.f32 	[%rd14], %f2;
	add.s64 	%rd15, %rd13, %rd12;
	ld.global.f32 	%f3, [%rd15];
	add.s64 	%rd16, %rd14, %rd12;
	st.global.f32 	[%rd16], %f3;
	add.s64 	%rd17, %rd7, %rd9;
	ld.global.f32 	%f4, [%rd17];
	add.s64 	%rd18, %rd16, %rd12;
	st.global.f32 	[%rd18], %f4;
	add.s64 	%rd19, %rd17, %rd12;
	ld.global.f32 	%f5, [%rd19];
	add.s64 	%rd20, %rd18, %rd12;
	st.global.f32 	[%rd20], %f5;
	add.s64 	%rd21, %rd19, %rd12;
	ld.global.f32 	%f6, [%rd21];
	add.s64 	%rd22, %rd20, %rd12;
	st.global.f32 	[%rd22], %f6;
	add.s64 	%rd23, %rd8, %rd9;
	ld.global.f32 	%f7, [%rd23];
	add.s64 	%rd24, %rd22, %rd12;
	st.global.f32 	[%rd24], %f7;
$L__BB0_2:
	ret;

}
	// .globl	prepareDummyInputKernelHalf
.visible .entry prepareDummyInputKernelHalf(
	.param .u64 .ptr .align 1 prepareDummyInputKernelHalf_param_0,
	.param .u64 .ptr .align 1 prepareDummyInputKernelHalf_param_1,
	.param .u64 .ptr .align 1 prepareDummyInputKernelHalf_param_2,
	.param .u64 .ptr .align 1 prepareDummyInputKernelHalf_param_3,
	.param .u32 prepareDummyInputKernelHalf_param_4,
	.param .u32 prepareDummyInputKernelHalf_param_5
)
{
	.reg .pred 	%p<2>;
	.reg .b16 	%rs<8>;
	.reg .b32 	%r<8>;
	.reg .b64 	%rd<25>;

	ld.param.u64 	%rd1, [prepareDummyInputKernelHalf_param_0];
	ld.param.u64 	%rd2, [prepareDummyInputKernelHalf_param_1];
	ld.param.u64 	%rd3, [prepareDummyInputKernelHalf_param_2];
	ld.param.u64 	%rd4, [prepareDummyInputKernelHalf_param_3];
	ld.param.u32 	%r3, [prepareDummyInputKernelHalf_param_4];
	ld.param.u32 	%r4, [prepareDummyInputKernelHalf_param_5];
	mov.u32 	%r5, %ctaid.x;
	mov.u32 	%r6, %ntid.x;
	mov.u32 	%r7, %tid.x;
	mad.lo.s32 	%r1, %r5, %r6, %r7;
	mul.lo.s32 	%r2, %r4, %r3;
	setp.ge.s32 	%p1, %r1, %r2;
	@%p1 bra 	$L__BB1_2;
	cvta.to.global.u64 	%rd5, %rd2;
	cvta.to.global.u64 	%rd6, %rd1;
	cvta.to.global.u64 	%rd7, %rd3;
	cvta.to.global.u64 	%rd8, %rd4;
	mul.wide.s32 	%rd9, %r1, 2;
	add.s64 	%rd10, %rd6, %rd9;
	add.s64 	%rd11, %rd5, %rd9;
	ld.global.u16 	%rs1, [%rd11];
	st.global.u16 	[%rd10], %rs1;
	mul.wide.s32 	%rd12, %r2, 2;
	add.s64 	%rd13, %rd10, %rd12;
	add.s64 	%rd14, %rd11, %rd12;
	ld.global.u16 	%rs2, [%rd14];
	st.global.u16 	[%rd13], %rs2;
	add.s64 	%rd15, %rd13, %rd12;
	add.s64 	%rd16, %rd14, %rd12;
	ld.global.u16 	%rs3, [%rd16];
	st.global.u16 	[%rd15], %rs3;
	add.s64 	%rd17, %rd15, %rd12;
	add.s64 	%rd18, %rd7, %rd9;
	ld.global.u16 	%rs4, [%rd18];
	st.global.u16 	[%rd17], %rs4;
	add.s64 	%rd19, %rd17, %rd12;
	add.s64 	%rd20, %rd18, %rd12;
	ld.global.u16 	%rs5, [%rd20];
	st.global.u16 	[%rd19], %rs5;
	add.s64 	%rd21, %rd19, %rd12;
	add.s64 	%rd22, %rd20, %rd12;
	ld.global.u16 	%rs6, [%rd22];
	st.global.u16 	[%rd21], %rs6;
	add.s64 	%rd23, %rd21, %rd12;
	add.s64 	%rd24, %rd8, %rd9;
	ld.global.u16 	%rs7, [%rd24];
	st.global.u16 	[%rd23], %rs7;
$L__BB1_2:
	ret;

}
	// .globl	initializeTensorKernelFloat
.visible .entry initializeTensorKernelFloat(
	.param .u64 .ptr .align 1 initializeTensorKernelFloat_param_0,
	.param .f32 initializeTensorKernelFloat_param_1,
	.param .u32 initializeTensorKernelFloat_param_2,
	.param .u32 initializeTensorKernelFloat_param_3
)
{
	.reg .pred 	%p<2>;
	.reg .b32 	%r<8>;
	.reg .b32 	%f<2>;
	.reg .b64 	%rd<5>;

	ld.param.u64 	%rd1, [initializeTensorKernelFloat_param_0];
	ld.param.f32 	%f1, [initializeTensorKernelFloat_param_1];
	ld.param.u32 	%r2, [initializeTensorKernelFloat_param_2];
	ld.param.u32 	%r3, [initializeTensorKernelFloat_param_3];
	mov.u32 	%r4, %ctaid.x;
	mov.u32 	%r5, %ntid.x;
	mov.u32 	%r6, %tid.x;
	mad.lo.s32 	%r1, %r4, %r5, %r6;
	mul.lo.s32 	%r7, %r3, %r2;
	setp.ge.s32 	%p1, %r1, %r7;
	@%p1 bra 	$L__BB2_2;
	cvta.to.global.u64 	%rd2, %rd1;
	mul.wide.s32 	%rd3, %r1, 4;
	add.s64 	%rd4, %rd2, %rd3;
	st.global.f32 	[%rd4], %f1;
$L__BB2_2:
	ret;

}
	// .globl	initializeTensorKernelHalf
.visible .entry initializeTensorKernelHalf(
	.param .u64 .ptr .align 1 initializeTensorKernelHalf_param_0,
	.param .align 2 .b8 initializeTensorKernelHalf_param_1[2],
	.param .u32 initializeTensorKernelHalf_param_2,
	.param .u32 initializeTensorKernelHalf_param_3
)
{
	.reg .pred 	%p<2>;
	.reg .b16 	%rs<2>;
	.reg .b32 	%r<8>;
	.reg .b64 	%rd<5>;

	ld.param.u16 	%rs1, [initializeTensorKernelHalf_param_1];
	ld.param.u64 	%rd1, [initializeTensorKernelHalf_param_0];
	ld.param.u32 	%r2, [initializeTensorKernelHalf_param_2];
	ld.param.u32 	%r3, [initializeTensorKernelHalf_param_3];
	mov.u32 	%r4, %ctaid.x;
	mov.u32 	%r5, %ntid.x;
	mov.u32 	%r6, %tid.x;
	mad.lo.s32 	%r1, %r4, %r5, %r6;
	mul.lo.s32 	%r7, %r3, %r2;
	setp.ge.s32 	%p1, %r1, %r7;
	@%p1 bra 	$L__BB3_2;
	cvta.to.global.u64 	%rd2, %rd1;
	mul.wide.s32 	%rd3, %r1, 2;
	add.s64 	%rd4, %rd2, %rd3;
	st.global.u16 	[%rd4], %rs1;
$L__BB3_2:
	ret;

}


// ===== COMPILED SASS (sm_100) =====

	.target	sm_100

	.elftype	@"ET_EXEC"


//--------------------- .note.nv.tkinfo           --------------------------
	.section	.note.nv.tkinfo,"",@"SHT_NOTE"
	.sectionflags	@"SHF_NOTE_NV_TKINFO"
	.tkinfo
        /*0018*/ 	.word	0x00000002
        /*0030*/ 	.string	""
        /*0030*/ 	.string	"ptxas"
        /*0030*/ 	.string	"Cuda compilation tools, release 13.0, V13.0.88"
        /*0030*/ 	.string	"Build cuda_13.0.r13.0/compiler.36424714_0"
        /*0030*/ 	.string	"-arch sm_100 -m 64 "



//--------------------- .note.nv.cuinfo           --------------------------
	.section	.note.nv.cuinfo,"",@"SHT_NOTE"
	.sectionflags	@"SHF_NOTE_NV_CUINFO"
        /*0018*/ 	.short	0x0002
        /*001a*/ 	.short	0x0064
        /*001c*/ 	.short	0x0082
	.zero		2


//--------------------- .nv.info                  --------------------------
	.section	.nv.info,"",@"SHT_CUDA_INFO"
	.align	4


	//----- nvinfo : EIATTR_REGCOUNT
	.align		4
        /*0000*/ 	.byte	0x04, 0x2f
        /*0002*/ 	.short	(.L_1 - .L_0)
	.align		4
.L_0:
        /*0004*/ 	.word	index@(prepareDummyInputKernelFloat)
        /*0008*/ 	.word	0x0000001c


	//----- nvinfo : EIATTR_FRAME_SIZE
	.align		4
.L_1:
        /*000c*/ 	.byte	0x04, 0x11
        /*000e*/ 	.short	(.L_3 - .L_2)
	.align		4
.L_2:
        /*0010*/ 	.word	index@(prepareDummyInputKernelFloat)
        /*0014*/ 	.word	0x00000000


	//----- nvinfo : EIATTR_REGCOUNT
	.align		4
.L_3:
        /*0018*/ 	.byte	0x04, 0x2f
        /*001a*/ 	.short	(.L_5 - .L_4)
	.align		4
.L_4:
        /*001c*/ 	.word	index@(prepareDummyInputKernelHalf)
        /*0020*/ 	.word	0x0000001c


	//----- nvinfo : EIATTR_FRAME_SIZE
	.align		4
.L_5:
        /*0024*/ 	.byte	0x04, 0x11
        /*0026*/ 	.short	(.L_7 - .L_6)
	.align		4
.L_6:
        /*0028*/ 	.word	index@(prepareDummyInputKernelHalf)
        /*002c*/ 	.word	0x00000000


	//----- nvinfo : EIATTR_REGCOUNT
	.align		4
.L_7:
        /*0030*/ 	.byte	0x04, 0x2f
        /*0032*/ 	.short	(.L_9 - .L_8)
	.align		4
.L_8:
        /*0034*/ 	.word	index@(initializeTensorKernelFloat)
        /*0038*/ 	.word	0x0000000a


	//----- nvinfo : EIATTR_FRAME_SIZE
	.align		4
.L_9:
        /*003c*/ 	.byte	0x04, 0x11
        /*003e*/ 	.short	(.L_11 - .L_10)
	.align		4
.L_10:
        /*0040*/ 	.word	index@(initializeTensorKernelFloat)
        /*0044*/ 	.word	0x00000000


	//----- nvinfo : EIATTR_REGCOUNT
	.align		4
.L_11:
        /*0048*/ 	.byte	0x04, 0x2f
        /*004a*/ 	.short	(.L_13 - .L_12)
	.align		4
.L_12:
        /*004c*/ 	.word	index@(initializeTensorKernelHalf)
        /*0050*/ 	.word	0x0000000a


	//----- nvinfo : EIATTR_FRAME_SIZE
	.align		4
.L_13:
        /*0054*/ 	.byte	0x04, 0x11
        /*0056*/ 	.short	(.L_15 - .L_14)
	.align		4
.L_14:
        /*0058*/ 	.word	index@(initializeTensorKernelHalf)
        /*005c*/ 	.word	0x00000000


	//----- nvinfo : EIATTR_MIN_STACK_SIZE
	.align		4
.L_15:
        /*0060*/ 	.byte	0x04, 0x12
        /*0062*/ 	.short	(.L_17 - .L_16)
	.align		4
.L_16:
        /*0064*/ 	.word	index@(initializeTensorKernelHalf)
        /*0068*/ 	.word	0x00000000


	//----- nvinfo : EIATTR_MIN_STACK_SIZE
	.align		4
.L_17:
        /*006c*/ 	.byte	0x04, 0x12
        /*006e*/ 	.short	(.L_19 - .L_18)
	.align		4
.L_18:
        /*0070*/ 	.word	index@(initializeTensorKernelFloat)
        /*0074*/ 	.word	0x00000000


	//----- nvinfo : EIATTR_MIN_STACK_SIZE
	.align		4
.L_19:
        /*0078*/ 	.byte	0x04, 0x12
        /*007a*/ 	.short	(.L_21 - .L_20)
	.align		4
.L_20:
        /*007c*/ 	.word	index@(prepareDummyInputKernelHalf)
        /*0080*/ 	.word	0x00000000


	//----- nvinfo : EIATTR_MIN_STACK_SIZE
	.align		4
.L_21:
        /*0084*/ 	.byte	0x04, 0x12
        /*0086*/ 	.short	(.L_23 - .L_22)
	.align		4
.L_22:
        /*0088*/ 	.word	index@(prepareDummyInputKernelFloat)
        /*008c*/ 	.word	0x00000000
.L_23:


//--------------------- .nv.compat                --------------------------
	.section	.nv.compat,"",@"SHT_CUDA_COMPAT_INFO"
	.align	4
        /*0000*/ 	.byte	0x02, 0x09, 0x00, 0x00, 0x02, 0x02, 0x01, 0x00, 0x02, 0x05, 0x05, 0x00, 0x03, 0x07, 0x01, 0x01
        /*0010*/ 	.byte	0x02, 0x03, 0x00, 0x00, 0x02, 0x06, 0x01, 0x00, 0x04, 0x0b, 0x08, 0x00, 0x09, 0x00, 0x00, 0x00
        /*0020*/ 	.byte	0x00, 0x00, 0x00, 0x00


//--------------------- .nv.info.initializeTensorKernelHalf --------------------------
	.section	.nv.info.initializeTensorKernelHalf,"",@"SHT_CUDA_INFO"
	.sectionflags	@""
	.align	4


	//----- nvinfo : EIATTR_CUDA_API_VERSION
	.align		4
        /*0000*/ 	.byte	0x04, 0x37
        /*0002*/ 	.short	(.L_25 - .L_24)
.L_24:
        /*0004*/ 	.word	0x00000082


	//----- nvinfo : EIATTR_KPARAM_INFO
	.align		4
.L_25:
        /*0008*/ 	.byte	0x04, 0x17
        /*000a*/ 	.short	(.L_27 - .L_26)
.L_26:
        /*000c*/ 	.word	0x00000000
        /*0010*/ 	.short	0x0003
        /*0012*/ 	.short	0x0010
        /*0014*/ 	.byte	0x00, 0xf0, 0x11, 0x00


	//----- nvinfo : EIATTR_KPARAM_INFO
	.align		4
.L_27:
        /*0018*/ 	.byte	0x04, 0x17
        /*001a*/ 	.short	(.L_29 - .L_28)
.L_28:
        /*001c*/ 	.word	0x00000000
        /*0020*/ 	.short	0x0002
        /*0022*/ 	.short	0x000c
        /*0024*/ 	.byte	0x00, 0xf0, 0x11, 0x00


	//----- nvinfo : EIATTR_KPARAM_INFO
	.align		4
.L_29:
        /*0028*/ 	.byte	0x04, 0x17
        /*002a*/ 	.short	(.L_31 - .L_30)
.L_30:
        /*002c*/ 	.word	0x00000000
        /*0030*/ 	.short	0x0001
        /*0032*/ 	.short	0x0008
        /*0034*/ 	.byte	0x00, 0xf0, 0x09, 0x00


	//----- nvinfo : EIATTR_KPARAM_INFO
	.align		4
.L_31:
        /*0038*/ 	.byte	0x04, 0x17
        /*003a*/ 	.short	(.L_33 - .L_32)
.L_32:
        /*003c*/ 	.word	0x00000000
        /*0040*/ 	.short	0x0000
        /*0042*/ 	.short	0x0000
        /*0044*/ 	.byte	0x00, 0xf5, 0x21, 0x00


	//----- nvinfo : EIATTR_SPARSE_MMA_MASK
	.align		4
.L_33:
        /*0048*/ 	.byte	0x03, 0x50
        /*004a*/ 	.short	0x0000


	//----- nvinfo : EIATTR_MAXREG_COUNT
	.align		4
        /*004c*/ 	.byte	0x03, 0x1b
        /*004e*/ 	.short	0x00ff


	//----- nvinfo : EIATTR_MERCURY_ISA_VERSION
	.align		4
        /*0050*/ 	.byte	0x03, 0x5f
        /*0052*/ 	.short	0x0101


	//----- nvinfo : EIATTR_VRC_CTA_INIT_COUNT
	.align		4
        /*0054*/ 	.byte	0x02, 0x4a
	.zero		1
	.zero		1


	//----- nvinfo : EIATTR_EXIT_INSTR_OFFSETS
	.align		4
        /*0058*/ 	.byte	0x04, 0x1c
        /*005a*/ 	.short	(.L_35 - .L_34)


	//   ....[0]....
.L_34:
        /*005c*/ 	.word	0x00000090


	//   ....[1]....
        /*0060*/ 	.word	0x000000f0


	//----- nvinfo : EIATTR_CBANK_PARAM_SIZE
	.align		4
.L_35:
        /*0064*/ 	.byte	0x03, 0x19
        /*0066*/ 	.short	0x0014


	//----- nvinfo : EIATTR_PARAM_CBANK
	.align		4
        /*0068*/ 	.byte	0x04, 0x0a
        /*006a*/ 	.short	(.L_37 - .L_36)
	.align		4
.L_36:
        /*006c*/ 	.word	index@(.nv.constant0.initializeTensorKernelHalf)
        /*0070*/ 	.short	0x0380
        /*0072*/ 	.short	0x0014


	//----- nvinfo : EIATTR_SW_WAR
	.align		4
.L_37:
        /*0074*/ 	.byte	0x04, 0x36
        /*0076*/ 	.short	(.L_39 - .L_38)
.L_38:
        /*0078*/ 	.word	0x00000008
.L_39:


//--------------------- .nv.info.initializeTensorKernelFloat --------------------------
	.section	.nv.info.initializeTensorKernelFloat,"",@"SHT_CUDA_INFO"
	.sectionflags	@""
	.align	4


	//----- nvinfo : EIATTR_CUDA_API_VERSION
	.align		4
        /*0000*/ 	.byte	0x04, 0x37
        /*0002*/ 	.short	(.L_41 - .L_40)
.L_40:
        /*0004*/ 	.word	0x00000082


	//----- nvinfo : EIATTR_KPARAM_INFO
	.align		4
.L_41:
        /*0008*/ 	.byte	0x04, 0x17
        /*000a*/ 	.short	(.L_43 - .L_42)
.L_42:
        /*000c*/ 	.word	0x00000000
        /*0010*/ 	.short	0x0003
        /*0012*/ 	.short	0x0010
        /*0014*/ 	.byte	0x00, 0xf0, 0x11, 0x00


	//----- nvinfo : EIATTR_KPARAM_INFO
	.align		4
.L_43:
        /*0018*/ 	.byte	0x04, 0x17
        /*001a*/ 	.short	(.L_45 - .L_44)
.L_44:
        /*001c*/ 	.word	0x00000000
        /*0020*/ 	.short	0x0002
        /*0022*/ 	.short	0x000c
        /*0024*/ 	.byte	0x00, 0xf0, 0x11, 0x00


	//----- nvinfo : EIATTR_KPARAM_INFO
	.align		4
.L_45:
        /*0028*/ 	.byte	0x04, 0x17
        /*002a*/ 	.short	(.L_47 - .L_46)
.L_46:
        /*002c*/ 	.word	0x00000000
        /*0030*/ 	.short	0x0001
        /*0032*/ 	.short	0x0008
        /*0034*/ 	.byte	0x00, 0xf0, 0x11, 0x00


	//----- nvinfo : EIATTR_KPARAM_INFO
	.align		4
.L_47:
        /*0038*/ 	.byte	0x04, 0x17
        /*003a*/ 	.short	(.L_49 - .L_48)
.L_48:
        /*003c*/ 	.word	0x00000000
        /*0040*/ 	.short	0x0000
        /*0042*/ 	.short	0x0000
        /*0044*/ 	.byte	0x00, 0xf5, 0x21, 0x00


	//----- nvinfo : EIATTR_SPARSE_MMA_MASK
	.align		4
.L_49:
        /*0048*/ 	.byte	0x03, 0x50
        /*004a*/ 	.short	0x0000


	//----- nvinfo : EIATTR_MAXREG_COUNT
	.align		4
        /*004c*/ 	.byte	0x03, 0x1b
        /*004e*/ 	.short	0x00ff


	//----- nvinfo : EIATTR_MERCURY_ISA_VERSION
	.align		4
        /*0050*/ 	.byte	0x03, 0x5f
        /*0052*/ 	.short	0x0101


	//----- nvinfo : EIATTR_VRC_CTA_INIT_COUNT
	.align		4
        /*0054*/ 	.byte	0x02, 0x4a
	.zero		1
	.zero		1


	//----- nvinfo : EIATTR_EXIT_INSTR_OFFSETS
	.align		4
        /*0058*/ 	.byte	0x04, 0x1c
        /*005a*/ 	.short	(.L_51 - .L_50)


	//   ....[0]....
.L_50:
        /*005c*/ 	.word	0x00000090


	//   ....[1]....
        /*0060*/ 	.word	0x000000f0


	//----- nvinfo : EIATTR_CBANK_PARAM_SIZE
	.align		4
.L_51:
        /*0064*/ 	.byte	0x03, 0x19
        /*0066*/ 	.short	0x0014


	//----- nvinfo : EIATTR_PARAM_CBANK
	.align		4
        /*0068*/ 	.byte	0x04, 0x0a
        /*006a*/ 	.short	(.L_53 - .L_52)
	.align		4
.L_52:
        /*006c*/ 	.word	index@(.nv.constant0.initializeTensorKernelFloat)
        /*0070*/ 	.short	0x0380
        /*0072*/ 	.short	0x0014


	//----- nvinfo : EIATTR_SW_WAR
	.align		4
.L_53:
        /*0074*/ 	.byte	0x04, 0x36
        /*0076*/ 	.short	(.L_55 - .L_54)
.L_54:
        /*0078*/ 	.word	0x00000008
.L_55:


//--------------------- .nv.info.prepareDummyInputKernelHalf --------------------------
	.section	.nv.info.prepareDummyInputKernelHalf,"",@"SHT_CUDA_INFO"
	.sectionflags	@""
	.align	4


	//----- nvinfo : EIATTR_CUDA_API_VERSION
	.align		4
        /*0000*/ 	.byte	0x04, 0x37
        /*0002*/ 	.short	(.L_57 - .L_56)
.L_56:
        /*0004*/ 	.word	0x00000082


	//----- nvinfo : EIATTR_KPARAM_INFO
	.align		4
.L_57:
        /*0008*/ 	.byte	0x04, 0x17
        /*000a*/ 	.short	(.L_59 - .L_58)
.L_58:
        /*000c*/ 	.word	0x00000000
        /*0010*/ 	.short	0x0005
        /*0012*/ 	.short	0x0024
        /*0014*/ 	.byte	0x00, 0xf0, 0x11, 0x00


	//----- nvinfo : EIATTR_KPARAM_INFO
	.align		4
.L_59:
        /*0018*/ 	.byte	0x04, 0x17
        /*001a*/ 	.short	(.L_61 - .L_60)
.L_60:
        /*001c*/ 	.word	0x00000000
        /*0020*/ 	.short	0x0004
        /*0022*/ 	.short	0x0020
        /*0024*/ 	.byte	0x00, 0xf0, 0x11, 0x00


	//----- nvinfo : EIATTR_KPARAM_INFO
	.align		4
.L_61:
        /*0028*/ 	.byte	0x04, 0x17
        /*002a*/ 	.short	(.L_63 - .L_62)
.L_62:
        /*002c*/ 	.word	0x00000000
        /*0030*/ 	.short	0x0003
        /*0032*/ 	.short	0x0018
        /*0034*/ 	.byte	0x00, 0xf5, 0x21, 0x00


	//----- nvinfo : EIATTR_KPARAM_INFO
	.align		4
.L_63:
        /*0038*/ 	.byte	0x04, 0x17
        /*003a*/ 	.short	(.L_65 - .L_64)
.L_64:
        /*003c*/ 	.word	0x00000000
        /*0040*/ 	.short	0x0002
        /*0042*/ 	.short	0x0010
        /*0044*/ 	.byte	0x00, 0xf5, 0x21, 0x00


	//----- nvinfo : EIATTR_KPARAM_INFO
	.align		4
.L_65:
        /*0048*/ 	.byte	0x04, 0x17
        /*004a*/ 	.short	(.L_67 - .L_66)
.L_66:
        /*004c*/ 	.word	0x00000000
        /*0050*/ 	.short	0x0001
        /*0052*/ 	.short	0x0008
        /*0054*/ 	.byte	0x00, 0xf5, 0x21, 0x00


	//----- nvinfo : EIATTR_KPARAM_INFO
	.align		4
.L_67:
        /*0058*/ 	.byte	0x04, 0x17
        /*005a*/ 	.short	(.L_69 - .L_68)
.L_68:
        /*005c*/ 	.word	0x00000000
        /*0060*/ 	.short	0x0000
        /*0062*/ 	.short	0x0000
        /*0064*/ 	.byte	0x00, 0xf5, 0x21, 0x00


	//----- nvinfo : EIATTR_SPARSE_MMA_MASK
	.align		4
.L_69:
        /*0068*/ 	.byte	0x03, 0x50
        /*006a*/ 	.short	0x0000


	//----- nvinfo : EIATTR_MAXREG_COUNT
	.align		4
        /*006c*/ 	.byte	0x03, 0x1b
        /*006e*/ 	.short	0x00ff


	//----- nvinfo : EIATTR_MERCURY_ISA_VERSION
	.align		4
        /*0070*/ 	.byte	0x03, 0x5f
        /*0072*/ 	.short	0x0101


	//----- nvinfo : EIATTR_VRC_CTA_INIT_COUNT
	.align		4
        /*0074*/ 	.byte	0x02, 0x4a
	.zero		1
	.zero		1


	//----- nvinfo : EIATTR_EXIT_INSTR_OFFSETS
	.align		4
        /*0078*/ 	.byte	0x04, 0x1c
        /*007a*/ 	.short	(.L_71 - .L_70)


	//   ....[0]....
.L_70:
        /*007c*/ 	.word	0x00000080


	//   ....[1]....
        /*0080*/ 	.word	0x000002a0


	//----- nvinfo : EIATTR_CBANK_PARAM_SIZE
	.align		4
.L_71:
        /*0084*/ 	.byte	0x03, 0x19
        /*0086*/ 	.short	0x0028


	//----- nvinfo : EIATTR_PARAM_CBANK
	.align		4
        /*0088*/ 	.byte	0x04, 0x0a
        /*008a*/ 	.short	(.L_73 - .L_72)
	.align		4
.L_72:
        /*008c*/ 	.word	index@(.nv.constant0.prepareDummyInputKernelHalf)
        /*0090*/ 	.short	0x0380
        /*0092*/ 	.short	0x0028


	//----- nvinfo : EIATTR_SW_WAR
	.align		4
.L_73:
        /*0094*/ 	.byte	0x04, 0x36
        /*0096*/ 	.short	(.L_75 - .L_74)
.L_74:
        /*0098*/ 	.word	0x00000008
.L_75:


//--------------------- .nv.info.prepareDummyInputKernelFloat --------------------------
	.section	.nv.info.prepareDummyInputKernelFloat,"",@"SHT_CUDA_INFO"
	.sectionflags	@""
	.align	4


	//----- nvinfo : EIATTR_CUDA_API_VERSION
	.align		4
        /*0000*/ 	.byte	0x04, 0x37
        /*0002*/ 	.short	(.L_77 - .L_76)
.L_76:
        /*0004*/ 	.word	0x00000082


	//----- nvinfo : EIATTR_KPARAM_INFO
	.align		4
.L_77:
        /*0008*/ 	.byte	0x04, 0x17
        /*000a*/ 	.short	(.L_79 - .L_78)
.L_78:
        /*000c*/ 	.word	0x00000000
        /*0010*/ 	.short	0x0005
        /*0012*/ 	.short	0x0024
        /*0014*/ 	.byte	0x00, 0xf0, 0x11, 0x00


	//----- nvinfo : EIATTR_KPARAM_INFO
	.align		4
.L_79:
        /*0018*/ 	.byte	0x04, 0x17
        /*001a*/ 	.short	(.L_81 - .L_80)
.L_80:
        /*001c*/ 	.word	0x00000000
        /*0020*/ 	.short	0x0004
        /*0022*/ 	.short	0x0020
        /*0024*/ 	.byte	0x00, 0xf0, 0x11, 0x00


	//----- nvinfo : EIATTR_KPARAM_INFO
	.align		4
.L_81:
        /*0028*/ 	.byte	0x04, 0x17
        /*002a*/ 	.short	(.L_83 - .L_82)
.L_82:
        /*002c*/ 	.word	0x00000000
        /*0030*/ 	.short	0x0003
        /*0032*/ 	.short	0x0018
        /*0034*/ 	.byte	0x00, 0xf5, 0x21, 0x00


	//----- nvinfo : EIATTR_KPARAM_INFO
	.align		4
.L_83:
        /*0038*/ 	.byte	0x04, 0x17
        /*003a*/ 	.short	(.L_85 - .L_84)
.L_84:
        /*003c*/ 	.word	0x00000000
        /*0040*/ 	.short	0x0002
        /*0042*/ 	.short	0x0010
        /*0044*/ 	.byte	0x00, 0xf5, 0x21, 0x00


	//----- nvinfo : EIATTR_KPARAM_INFO
	.align		4
.L_85:
        /*0048*/ 	.byte	0x04, 0x17
        /*004a*/ 	.short	(.L_87 - .L_86)
.L_86:
        /*004c*/ 	.word	0x00000000
        /*0050*/ 	.short	0x0001
        /*0052*/ 	.short	0x0008
        /*0054*/ 	.byte	0x00, 0xf5, 0x21, 0x00


	//----- nvinfo : EIATTR_KPARAM_INFO
	.align		4
.L_87:
        /*0058*/ 	.byte	0x04, 0x17
        /*005a*/ 	.short	(.L_89 - .L_88)
.L_88:
        /*005c*/ 	.word	0x00000000
        /*0060*/ 	.short	0x0000
        /*0062*/ 	.short	0x0000
        /*0064*/ 	.byte	0x00, 0xf5, 0x21, 0x00


	//----- nvinfo : EIATTR_SPARSE_MMA_MASK
	.align		4
.L_89:
        /*0068*/ 	.byte	0x03, 0x50
        /*006a*/ 	.short	0x0000


	//----- nvinfo : EIATTR_MAXREG_COUNT
	.align		4
        /*006c*/ 	.byte	0x03, 0x1b
        /*006e*/ 	.short	0x00ff


	//----- nvinfo : EIATTR_MERCURY_ISA_VERSION
	.align		4
        /*0070*/ 	.byte	0x03, 0x5f
        /*0072*/ 	.short	0x0101


	//----- nvinfo : EIATTR_VRC_CTA_INIT_COUNT
	.align		4
        /*0074*/ 	.byte	0x02, 0x4a
	.zero		1
	.zero		1


	//----- nvinfo : EIATTR_EXIT_INSTR_OFFSETS
	.align		4
        /*0078*/ 	.byte	0x04, 0x1c
        /*007a*/ 	.short	(.L_91 - .L_90)


	//   ....[0]....
.L_90:
        /*007c*/ 	.word	0x00000080


	//   ....[1]....
        /*0080*/ 	.word	0x000002a0


	//----- nvinfo : EIATTR_CBANK_PARAM_SIZE
	.align		4
.L_91:
        /*0084*/ 	.byte	0x03, 0x19
        /*0086*/ 	.short	0x0028


	//----- nvinfo : EIATTR_PARAM_CBANK
	.align		4
        /*0088*/ 	.byte	0x04, 0x0a
        /*008a*/ 	.short	(.L_93 - .L_92)
	.align		4
.L_92:
        /*008c*/ 	.word	index@(.nv.constant0.prepareDummyInputKernelFloat)
        /*0090*/ 	.short	0x0380
        /*0092*/ 	.short	0x0028


	//----- nvinfo : EIATTR_SW_WAR
	.align		4
.L_93:
        /*0094*/ 	.byte	0x04, 0x36
        /*0096*/ 	.short	(.L_95 - .L_94)
.L_94:
        /*0098*/ 	.word	0x00000008
.L_95:


//--------------------- .nv.callgraph             --------------------------
	.section	.nv.callgraph,"",@"SHT_CUDA_CALLGRAPH"
	.align	4
	.sectionentsize	8
	.align		4
        /*0000*/ 	.word	0x00000000
	.align		4
        /*0004*/ 	.word	0xffffffff
	.align		4
        /*0008*/ 	.word	0x00000000
	.align		4
        /*000c*/ 	.word	0xfffffffe
	.align		4
        /*0010*/ 	.word	0x00000000
	.align		4
        /*0014*/ 	.word	0xfffffffd
	.align		4
        /*0018*/ 	.word	0x00000000
	.align		4
        /*001c*/ 	.word	0xfffffffc


//--------------------- .text.initializeTensorKernelHalf --------------------------
	.section	.text.initializeTensorKernelHalf,"ax",@progbits
	.align	128
        .global         initializeTensorKernelHalf
        .type           initializeTensorKernelHalf,@function
        .size           initializeTensorKernelHalf,(.L_x_4 - initializeTensorKernelHalf)
        .other          initializeTensorKernelHalf,@"STO_CUDA_ENTRY STV_DEFAULT"
initializeTensorKernelHalf:
.text.initializeTensorKernelHalf:
[----:B------:R-:W-:Y:S01]  /*0000*/  LDC R1, c[0x0][0x37c] ;  /* 0x0000df00ff017b82 */ /* 0x000fe20000000800 */
[----:B------:R-:W0:Y:S07]  /*0010*/  S2R R0, SR_TID.X ;  /* 0x0000000000007919 */ /* 0x000e2e0000002100 */
[----:B------:R-:W0:Y:S01]  /*0020*/  S2UR UR6, SR_CTAID.X ;  /* 0x00000000000679c3 */ /* 0x000e220000002500 */
[----:B------:R-:W1:Y:S01]  /*0030*/  LDCU UR4, c[0x0][0x390] ;  /* 0x00007200ff0477ac */ /* 0x000e620008000800 */
[----:B------:R-:W1:Y:S06]  /*0040*/  LDCU UR5, c[0x0][0x38c] ;  /* 0x00007180ff0577ac */ /* 0x000e6c0008000800 */
[----:B------:R-:W0:Y:S01]  /*0050*/  LDC R5, c[0x0][0x360] ;  /* 0x0000d800ff057b82 */ /* 0x000e220000000800 */
[----:B-1----:R-:W-:Y:S01]  /*0060*/  UIMAD UR4, UR4, UR5, URZ ;  /* 0x00000005040472a4 */ /* 0x002fe2000f8e02ff */
[----:B0-----:R-:W-:-:S05]  /*0070*/  IMAD R5, R5, UR6, R0 ;  /* 0x0000000605057c24 */ /* 0x001fca000f8e0200 */
[----:B------:R-:W-:-:S13]  /*0080*/  ISETP.GE.AND P0, PT, R5, UR4, PT ;  /* 0x0000000405007c0c */ /* 0x000fda000bf06270 */
[----:B------:R-:W-:Y:S05]  /*0090*/  @P0 EXIT ;  /* 0x000000000000094d */ /* 0x000fea0003800000 */
[----:B------:R-:W0:Y:S01]  /*00a0*/  LDC.64 R2, c[0x0][0x380] ;  /* 0x0000e000ff027b82 */ /* 0x000e220000000a00 */
[----:B------:R-:W1:Y:S07]  /*00b0*/  LDCU.64 UR4, c[0x0][0x358] ;  /* 0x00006b00ff0477ac */ /* 0x000e6e0008000a00 */
[----:B------:R-:W1:Y:S01]  /*00c0*/  LDC.U16 R7, c[0x0][0x388] ;  /* 0x0000e200ff077b82 */ /* 0x000e620000000400 */
[----:B0-----:R-:W-:-:S05]  /*00d0*/  IMAD.WIDE R2, R5, 0x2, R2 ;  /* 0x0000000205027825 */ /* 0x001fca00078e0202 */
[----:B-1----:R-:W-:Y:S01]  /*00e0*/  STG.E.U16 desc[UR4][R2.64], R7 ;  /* 0x0000000702007986 */ /* 0x002fe2000c101504 */
[----:B------:R-:W-:Y:S05]  /*00f0*/  EXIT ;  /* 0x000000000000794d */ /* 0x000fea0003800000 */
.L_x_0:
[----:B------:R-:W-:-:S00]  /*0100*/  BRA `(.L_x_0) ;  /* 0xfffffffc00fc7947 */ /* 0x000fc0000383ffff */
[----:B------:R-:W-:-:S00]  /*0110*/  NOP ;  /* 0x0000000000007918 */ /* 0x000fc00000000000 */
        /* <DEDUP_REMOVED lines=14> */
.L_x_4:


//--------------------- .text.initializeTensorKernelFloat --------------------------
	.section	.text.initializeTensorKernelFloat,"ax",@progbits
	.align	128
        .global         initializeTensorKernelFloat
        .type           initializeTensorKernelFloat,@function
        .size           initializeTensorKernelFloat,(.L_x_5 - initializeTensorKernelFloat)
        .other          initializeTensorKernelFloat,@"STO_CUDA_ENTRY STV_DEFAULT"
initializeTensorKernelFloat:
.text.initializeTensorKernelFloat:
        /* <DEDUP_REMOVED lines=12> */
[----:B------:R-:W1:Y:S01]  /*00c0*/  LDC R7, c[0x0][0x388] ;  /* 0x0000e200ff077b82 */ /* 0x000e620000000800 */
[----:B0-----:R-:W-:-:S05]  /*00d0*/  IMAD.WIDE R2, R5, 0x4, R2 ;  /* 0x0000000405027825 */ /* 0x001fca00078e0202 */
[----:B-1----:R-:W-:Y:S01]  /*00e0*/  STG.E desc[UR4][R2.64], R7 ;  /* 0x0000000702007986 */ /* 0x002fe2000c101904 */
[----:B------:R-:W-:Y:S05]  /*00f0*/  EXIT ;  /* 0x000000000000794d */ /* 0x000fea0003800000 */
.L_x_1:
        /* <DEDUP_REMOVED lines=16> */
.L_x_5:


//--------------------- .text.prepareDummyInputKernelHalf --------------------------
	.section	.text.prepareDummyInputKernelHalf,"ax",@progbits
	.align	128
        .global         prepareDummyInputKernelHalf
        .type           prepareDummyInputKernelHalf,@function
        .size           prepareDummyInputKernelHalf,(.L_x_6 - prepareDummyInputKernelHalf)
        .other          prepareDummyInputKernelHalf,@"STO_CUDA_ENTRY STV_DEFAULT"
prepareDummyInputKernelHalf:
.text.prepareDummyInputKernelHalf:
[----:B------:R-:W-:Y:S01]  /*0000*/  LDC R1, c[0x0][0x37c] ;  /* 0x0000df00ff017b82 */ /* 0x000fe20000000800 */
[----:B------:R-:W0:Y:S07]  /*0010*/  S2R R0, SR_TID.X ;  /* 0x0000000000007919 */ /* 0x000e2e0000002100 */
[----:B------:R-:W0:Y:S08]  /*0020*/  S2UR UR4, SR_CTAID.X ;  /* 0x00000000000479c3 */ /* 0x000e300000002500 */
[----:B------:R-:W0:Y:S08]  /*0030*/  LDC R3, c[0x0][0x360] ;  /* 0x0000d800ff037b82 */ /* 0x000e300000000800 */
[----:B------:R-:W1:Y:S01]  /*0040*/  LDC.64 R4, c[0x0][0x3a0] ;  /* 0x0000e800ff047b82 */ /* 0x000e620000000a00 */
[----:B0-----:R-:W-:-:S02]  /*0050*/  IMAD R3, R3, UR4, R0 ;  /* 0x0000000403037c24 */ /* 0x001fc4000f8e0200 */
[----:B-1----:R-:W-:-:S05]  /*0060*/  IMAD R0, R5, R4, RZ ;  /* 0x0000000405007224 */ /* 0x002fca00078e02ff */
[----:B------:R-:W-:-:S13]  /*0070*/  ISETP.GE.AND P0, PT, R3, R0, PT ;  /* 0x000000000300720c */ /* 0x000fda0003f06270 */
[----:B------:R-:W-:Y:S05]  /*0080*/  @P0 EXIT ;  /* 0x000000000000094d */ /* 0x000fea0003800000 */
[----:B------:R-:W0:Y:S01]  /*0090*/  LDC.64 R6, c[0x0][0x388] ;  /* 0x0000e200ff067b82 */ /* 0x000e220000000a00 */
[----:B------:R-:W1:Y:S07]  /*00a0*/  LDCU.64 UR4, c[0x0][0x358] ;  /* 0x00006b00ff0477ac */ /* 0x000e6e0008000a00 */
[----:B------:R-:W2:Y:S08]  /*00b0*/  LDC.64 R4, c[0x0][0x380] ;  /* 0x0000e000ff047b82 */ /* 0x000eb00000000a00 */
[----:B------:R-:W3:Y:S01]  /*00c0*/  LDC.64 R14, c[0x0][0x390] ;  /* 0x0000e400ff0e7b82 */ /* 0x000ee20000000a00 */
[----:B0-----:R-:W-:-:S05]  /*00d0*/  IMAD.WIDE R6, R3, 0x2, R6 ;  /* 0x0000000203067825 */ /* 0x001fca00078e0206 */
[----:B-1----:R-:W4:Y:S01]  /*00e0*/  LDG.E.U16 R17, desc[UR4][R6.64] ;  /* 0x0000000406117981 */ /* 0x002f22000c1e1500 */
[----:B------:R-:W-:-:S04]  /*00f0*/  IMAD.WIDE R10, R0, 0x2, R6 ;  /* 0x00000002000a7825 */ /* 0x000fc800078e0206 */
[----:B--2---:R-:W-:-:S05]  /*0100*/  IMAD.WIDE R4, R3, 0x2, R4 ;  /* 0x0000000203047825 */ /* 0x004fca00078e0204 */
[----:B----4-:R0:W-:Y:S04]  /*0110*/  STG.E.U16 desc[UR4][R4.64], R17 ;  /* 0x0000001104007986 */ /* 0x0101e8000c101504 */
[----:B------:R-:W2:Y:S01]  /*0120*/  LDG.E.U16 R19, desc[UR4][R10.64] ;  /* 0x000000040a137981 */ /* 0x000ea2000c1e1500 */
[----:B------:R-:W-:-:S04]  /*0130*/  IMAD.WIDE R8, R0, 0x2, R4 ;  /* 0x0000000200087825 */ /* 0x000fc800078e0204 */
[C---:B------:R-:W-:Y:S01]  /*0140*/  IMAD.WIDE R12, R0.reuse, 0x2, R10 ;  /* 0x00000002000c7825 */ /* 0x040fe200078e020a */
[----:B0-----:R-:W0:Y:S01]  /*0150*/  LDC.64 R16, c[0x0][0x398] ;  /* 0x0000e600ff107b82 */ /* 0x001e220000000a00 */
[----:B--2---:R1:W-:Y:S04]  /*0160*/  STG.E.U16 desc[UR4][R8.64], R19 ;  /* 0x0000001308007986 */ /* 0x0043e8000c101504 */
[----:B------:R-:W2:Y:S01]  /*0170*/  LDG.E.U16 R21, desc[UR4][R12.64] ;  /* 0x000000040c157981 */ /* 0x000ea2000c1e1500 */
[----:B------:R-:W-:-:S04]  /*0180*/  IMAD.WIDE R6, R0, 0x2, R8 ;  /* 0x0000000200067825 */ /* 0x000fc800078e0208 */
[----:B---3--:R-:W-:Y:S01]  /*0190*/  IMAD.WIDE R14, R3, 0x2, R14 ;  /* 0x00000002030e7825 */ /* 0x008fe200078e020e */
[----:B--2---:R2:W-:Y:S04]  /*01a0*/  STG.E.U16 desc[UR4][R6.64], R21 ;  /* 0x0000001506007986 */ /* 0x0045e8000c101504 */
[----:B------:R-:W3:Y:S01]  /*01b0*/  LDG.E.U16 R23, desc[UR4][R14.64] ;  /* 0x000000040e177981 */ /* 0x000ee2000c1e1500 */
[----:B------:R-:W-:-:S04]  /*01c0*/  IMAD.WIDE R4, R0, 0x2, R6 ;  /* 0x0000000200047825 */ /* 0x000fc800078e0206 */
[C---:B------:R-:W-:Y:S01]  /*01d0*/  IMAD.WIDE R10, R0.reuse, 0x2, R14 ;  /* 0x00000002000a7825 */ /* 0x040fe200078e020e */
[----:B---3--:R-:W-:Y:S04]  /*01e0*/  STG.E.U16 desc[UR4][R4.64], R23 ;  /* 0x0000001704007986 */ /* 0x008fe8000c101504 */
[----:B------:R-:W3:Y:S01]  /*01f0*/  LDG.E.U16 R25, desc[UR4][R10.64] ;  /* 0x000000040a197981 */ /* 0x000ee2000c1e1500 */
[----:B-1----:R-:W-:-:S04]  /*0200*/  IMAD.WIDE R8, R0, 0x2, R4 ;  /* 0x0000000200087825 */ /* 0x002fc800078e0204 */
[C---:B------:R-:W-:Y:S01]  /*0210*/  IMAD.WIDE R12, R0.reuse, 0x2, R10 ;  /* 0x00000002000c7825 */ /* 0x040fe200078e020a */
[----:B---3--:R-:W-:Y:S05]  /*0220*/  STG.E.U16 desc[UR4][R8.64], R25 ;  /* 0x0000001908007986 */ /* 0x008fea000c101504 */
[----:B------:R-:W3:Y:S01]  /*0230*/  LDG.E.U16 R13, desc[UR4][R12.64] ;  /* 0x000000040c0d7981 */ /* 0x000ee2000c1e1500 */
[----:B--2---:R-:W-:-:S04]  /*0240*/  IMAD.WIDE R6, R0, 0x2, R8 ;  /* 0x0000000200067825 */ /* 0x004fc800078e0208 */
[----:B0-----:R-:W-:Y:S01]  /*0250*/  IMAD.WIDE R14, R3, 0x2, R16 ;  /* 0x00000002030e7825 */ /* 0x001fe200078e0210 */
[----:B---3--:R-:W-:Y:S05]  /*0260*/  STG.E.U16 desc[UR4][R6.64], R13 ;  /* 0x0000000d06007986 */ /* 0x008fea000c101504 */
[----:B------:R-:W2:Y:S01]  /*0270*/  LDG.E.U16 R15, desc[UR4][R14.64] ;  /* 0x000000040e0f7981 */ /* 0x000ea2000c1e1500 */
[----:B------:R-:W-:-:S05]  /*0280*/  IMAD.WIDE R2, R0, 0x2, R6 ;  /* 0x0000000200027825 */ /* 0x000fca00078e0206 */
[----:B--2---:R-:W-:Y:S01]  /*0290*/  STG.E.U16 desc[UR4][R2.64], R15 ;  /* 0x0000000f02007986 */ /* 0x004fe2000c101504 */
[----:B------:R-:W-:Y:S05]  /*02a0*/  EXIT ;  /* 0x000000000000794d */ /* 0x000fea0003800000 */
.L_x_2:
        /* <DEDUP_REMOVED lines=13> */
.L_x_6:


//--------------------- .text.prepareDummyInputKernelFloat --------------------------
	.section	.text.prepareDummyInputKernelFloat,"ax",@progbits
	.align	128
        .global         prepareDummyInputKernelFloat
        .type           prepareDummyInputKernelFloat,@function
        .size           prepareDummyInputKernelFloat,(.L_x_7 - prepareDummyInputKernelFloat)
        .other          prepareDummyInputKernelFloat,@"STO_CUDA_ENTRY STV_DEFAULT"
prepareDummyInputKernelFloat:
.text.prepareDummyInputKernelFloat:
        /* <DEDUP_REMOVED lines=14> */
[----:B-1----:R-:W4:Y:S01]  /*00e0*/  LDG.E R17, desc[UR4][R4.64] ;  /* 0x0000000404117981 */ /* 0x002f22000c1e1900 */
[----:B------:R-:W-:-:S04]  /*00f0*/  IMAD.WIDE R8, R0, 0x4, R4 ;  /* 0x0000000400087825 */ /* 0x000fc800078e0204 */
[----:B--2---:R-:W-:-:S05]  /*0100*/  IMAD.WIDE R6, R3, 0x4, R6 ;  /* 0x0000000403067825 */ /* 0x004fca00078e0206 */
[----:B----4-:R0:W-:Y:S04]  /*0110*/  STG.E desc[UR4][R6.64], R17 ;  /* 0x0000001106007986 */ /* 0x0101e8000c101904 */
[----:B------:R-:W2:Y:S01]  /*0120*/  LDG.E R19, desc[UR4][R8.64] ;  /* 0x0000000408137981 */ /* 0x000ea2000c1e1900 */
[----:B------:R-:W-:-:S04]  /*0130*/  IMAD.WIDE R10, R0, 0x4, R6 ;  /* 0x00000004000a7825 */ /* 0x000fc800078e0206 */
[C---:B------:R-:W-:Y:S01]  /*0140*/  IMAD.WIDE R12, R0.reuse, 0x4, R8 ;  /* 0x00000004000c7825 */ /* 0x040fe200078e0208 */
[----:B0-----:R-:W0:Y:S01]  /*0150*/  LDC.64 R16, c[0x0][0x398] ;  /* 0x0000e600ff107b82 */ /* 0x001e220000000a00 */
[----:B--2---:R1:W-:Y:S04]  /*0160*/  STG.E desc[UR4][R10.64], R19 ;  /* 0x000000130a007986 */ /* 0x0043e8000c101904 */
[----:B------:R-:W2:Y:S01]  /*0170*/  LDG.E R21, desc[UR4][R12.64] ;  /* 0x000000040c157981 */ /* 0x000ea2000c1e1900 */
[----:B------:R-:W-:-:S04]  /*0180*/  IMAD.WIDE R4, R0, 0x4, R10 ;  /* 0x0000000400047825 */ /* 0x000fc800078e020a */
[----:B---3--:R-:W-:Y:S01]  /*0190*/  IMAD.WIDE R14, R3, 0x4, R14 ;  /* 0x00000004030e7825 */ /* 0x008fe200078e020e */
[----:B--2---:R2:W-:Y:S04]  /*01a0*/  STG.E desc[UR4][R4.64], R21 ;  /* 0x0000001504007986 */ /* 0x0045e8000c101904 */
[----:B------:R-:W3:Y:S01]  /*01b0*/  LDG.E R23, desc[UR4][R14.64] ;  /* 0x000000040e177981 */ /* 0x000ee2000c1e1900 */
[----:B------:R-:W-:-:S04]  /*01c0*/  IMAD.WIDE R6, R0, 0x4, R4 ;  /* 0x0000000400067825 */ /* 0x000fc800078e0204 */
[C---:B------:R-:W-:Y:S01]  /*01d0*/  IMAD.WIDE R8, R0.reuse, 0x4, R14 ;  /* 0x0000000400087825 */ /* 0x040fe200078e020e */
[----:B---3--:R3:W-:Y:S04]  /*01e0*/  STG.E desc[UR4][R6.64], R23 ;  /* 0x0000001706007986 */ /* 0x0087e8000c101904 */
[----:B------:R-:W4:Y:S01]  /*01f0*/  LDG.E R25, desc[UR4][R8.64] ;  /* 0x0000000408197981 */ /* 0x000f22000c1e1900 */
[----:B-1----:R-:W-:-:S04]  /*0200*/  IMAD.WIDE R10, R0, 0x4, R6 ;  /* 0x00000004000a7825 */ /* 0x002fc800078e0206 */
[C---:B------:R-:W-:Y:S01]  /*0210*/  IMAD.WIDE R12, R0.reuse, 0x4, R8 ;  /* 0x00000004000c7825 */ /* 0x040fe200078e0208 */
[----:B----4-:R-:W-:Y:S05]  /*0220*/  STG.E desc[UR4][R10.64], R25 ;  /* 0x000000190a007986 */ /* 0x010fea000c101904 */
[----:B------:R-:W4:Y:S01]  /*0230*/  LDG.E R13, desc[UR4][R12.64] ;  /* 0x000000040c0d7981 */ /* 0x000f22000c1e1900 */
[----:B--2---:R-:W-:-:S04]  /*0240*/  IMAD.WIDE R4, R0, 0x4, R10 ;  /* 0x0000000400047825 */ /* 0x004fc800078e020a */
[----:B0-----:R-:W-:Y:S01]  /*0250*/  IMAD.WIDE R2, R3, 0x4, R16 ;  /* 0x0000000403027825 */ /* 0x001fe200078e0210 */
[----:B----4-:R-:W-:Y:S05]  /*0260*/  STG.E desc[UR4][R4.64], R13 ;  /* 0x0000000d04007986 */ /* 0x010fea000c101904 */
[----:B------:R-:W2:Y:S01]  /*0270*/  LDG.E R3, desc[UR4][R2.64] ;  /* 0x0000000402037981 */ /* 0x000ea2000c1e1900 */
[----:B---3--:R-:W-:-:S05]  /*0280*/  IMAD.WIDE R6, R0, 0x4, R4 ;  /* 0x0000000400067825 */ /* 0x008fca00078e0204 */
[----:B--2---:R-:W-:Y:S01]  /*0290*/  STG.E desc[UR4][R6.64], R3 ;  /* 0x0000000306007986 */ /* 0x004fe2000c101904 */
[----:B------:R-:W-:Y:S05]  /*02a0*/  EXIT ;  /* 0x000000000000794d */ /* 0x000fea0003800000 */
.L_x_3:
        /* <DEDUP_REMOVED lines=13> */
.L_x_7:


//--------------------- .nv.shared.reserved.0     --------------------------
	.section	.nv.shared.reserved.0,"aw",@nobits
	.weak		__nv_reservedSMEM_offset_0_alias
	.size		__nv_reservedSMEM_offset_0_alias, 0, 64
	.other		__nv_reservedSMEM_offset_0_alias,@"STO_CUDA_RESERVED_SHARED STV_DEFAULT"
__nv_reservedSMEM_offset_0_alias:
	.zero		0
	.zero		64


//--------------------- .nv.constant0.initializeTensorKernelHalf --------------------------
	.section	.nv.constant0.initializeTensorKernelHalf,"a",@progbits
	.sectionflags	@""
	.align	4
.nv.constant0.initializeTensorKernelHalf:
	.zero		916


//--------------------- .nv.constant0.initializeTensorKernelFloat --------------------------
	.section	.nv.constant0.initializeTensorKernelFloat,"a",@progbits
	.sectionflags	@""
	.align	4
.nv.constant0.initializeTensorKernelFloat:
	.zero		916


//--------------------- .nv.constant0.prepareDummyInputKernelHalf --------------------------
	.section	.nv.constant0.prepareDummyInputKernelHalf,"a",@progbits
	.sectionflags	@""
	.align	4
.nv.constant0.prepareDummyInputKernelHalf:
	.zero		936


//--------------------- .nv.constant0.prepareDummyInputKernelFloat --------------------------
	.section	.nv.constant0.prepareDummyInputKernelFloat,"a",@progbits
	.sectionflags	@""
	.align	4
.nv.constant0.prepareDummyInputKernelFloat:
	.zero		936


//--------------------- SYMBOLS --------------------------

	.type		.nv.reservedSmem.offset0,@object
	.size		.nv.reservedSmem.offset0,0x4
